//
// Generated by NVIDIA NVVM Compiler
//
// Compiler Build ID: CL-36424714
// Cuda compilation tools, release 13.0, V13.0.88
// Based on NVVM 20.0.0
//

.version 9.0
.target sm_100
.address_size 64

	// .globl	_Z9Dev_printPf
.extern .func  (.param .b32 func_retval0) vprintf
(
	.param .b64 vprintf_param_0,
	.param .b64 vprintf_param_1
)
;
.global .align 1 .b8 $str[7] = {37, 49, 46, 50, 102, 9};

.visible .entry _Z9Dev_printPf(
	.param .u64 .ptr .align 1 _Z9Dev_printPf_param_0
)
{
	.local .align 8 .b8 	__local_depot0[8];
	.reg .b64 	%SP;
	.reg .b64 	%SPL;
	.reg .b32 	%r<4>;
	.reg .b32 	%f<2>;
	.reg .b64 	%rd<9>;
	.reg .b64 	%fd<2>;

	mov.u64 	%SPL, __local_depot0;
	cvta.local.u64 	%SP, %SPL;
	ld.param.u64 	%rd1, [_Z9Dev_printPf_param_0];
	cvta.to.global.u64 	%rd2, %rd1;
	add.u64 	%rd3, %SP, 0;
	add.u64 	%rd4, %SPL, 0;
	mov.u32 	%r1, %tid.x;
	mul.wide.u32 	%rd5, %r1, 4;
	add.s64 	%rd6, %rd2, %rd5;
	ld.global.f32 	%f1, [%rd6];
	cvt.f64.f32 	%fd1, %f1;
	st.local.f64 	[%rd4], %fd1;
	mov.u64 	%rd7, $str;
	cvta.global.u64 	%rd8, %rd7;
	{ // callseq 0, 0
	.param .b64 param0;
	st.param.b64 	[param0], %rd8;
	.param .b64 param1;
	st.param.b64 	[param1], %rd3;
	.param .b32 retval0;
	call.uni (retval0), 
	vprintf, 
	(
	param0, 
	param1
	);
	ld.param.b32 	%r2, [retval0];
	} // callseq 0
	ret;

}


// ===== COMPILED SASS (sm_100) =====

	.target	sm_100

	.elftype	@"ET_EXEC"


//--------------------- .note.nv.tkinfo           --------------------------
	.section	.note.nv.tkinfo,"",@"SHT_NOTE"
	.sectionflags	@"SHF_NOTE_NV_TKINFO"
	.tkinfo
        /*0018*/ 	.word	0x00000002
        /*0030*/ 	.string	""
        /*0030*/ 	.string	"ptxas"
        /*0030*/ 	.string	"Cuda compilation tools, release 13.0, V13.0.88"
        /*0030*/ 	.string	"Build cuda_13.0.r13.0/compiler.36424714_0"
        /*0030*/ 	.string	"-arch sm_100 -m 64 "



//--------------------- .note.nv.cuinfo           --------------------------
	.section	.note.nv.cuinfo,"",@"SHT_NOTE"
	.sectionflags	@"SHF_NOTE_NV_CUINFO"
        /*0018*/ 	.short	0x0002
        /*001a*/ 	.short	0x0064
        /*001c*/ 	.short	0x0082
	.zero		2


//--------------------- .nv.info                  --------------------------
	.section	.nv.info,"",@"SHT_CUDA_INFO"
	.align	4


	//----- nvinfo : EIATTR_REGCOUNT
	.align		4
        /*0000*/ 	.byte	0x04, 0x2f
        /*0002*/ 	.short	(.L_2 - .L_1)
	.align		4
.L_1:
        /*0004*/ 	.word	index@(_Z9Dev_printPf)
        /*0008*/ 	.word	0x00000018


	//----- nvinfo : EIATTR_FRAME_SIZE
	.align		4
.L_2:
        /*000c*/ 	.byte	0x04, 0x11
        /*000e*/ 	.short	(.L_4 - .L_3)
	.align		4
.L_3:
        /*0010*/ 	.word	index@(_Z9Dev_printPf)
        /*0014*/ 	.word	0x00000008


	//----- nvinfo : EIATTR_MIN_STACK_SIZE
	.align		4
.L_4:
        /*0018*/ 	.byte	0x04, 0x12
        /*001a*/ 	.short	(.L_6 - .L_5)
	.align		4
.L_5:
        /*001c*/ 	.word	index@(_Z9Dev_printPf)
        /*0020*/ 	.word	0x00000008
.L_6:


//--------------------- .nv.compat                --------------------------
	.section	.nv.compat,"",@"SHT_CUDA_COMPAT_INFO"
	.align	4
        /*0000*/ 	.byte	0x02, 0x09, 0x00, 0x00, 0x02, 0x02, 0x01, 0x00, 0x02, 0x05, 0x05, 0x00, 0x03, 0x07, 0x01, 0x01
        /*0010*/ 	.byte	0x02, 0x03, 0x00, 0x00, 0x02, 0x06, 0x01, 0x00, 0x04, 0x0b, 0x08, 0x00, 0x09, 0x00, 0x00, 0x00
        /*0020*/ 	.byte	0x00, 0x00, 0x00, 0x00


//--------------------- .nv.info._Z9Dev_printPf   --------------------------
	.section	.nv.info._Z9Dev_printPf,"",@"SHT_CUDA_INFO"
	.sectionflags	@""
	.align	4


	//----- nvinfo : EIATTR_CUDA_API_VERSION
	.align		4
        /*0000*/ 	.byte	0x04, 0x37
        /*0002*/ 	.short	(.L_8 - .L_7)
.L_7:
        /*0004*/ 	.word	0x00000082


	//----- nvinfo : EIATTR_KPARAM_INFO
	.align		4
.L_8:
        /*0008*/ 	.byte	0x04, 0x17
        /*000a*/ 	.short	(.L_10 - .L_9)
.L_9:
        /*000c*/ 	.word	0x00000000
        /*0010*/ 	.short	0x0000
        /*0012*/ 	.short	0x0000
        /*0014*/ 	.byte	0x00, 0xf5, 0x21, 0x00


	//----- nvinfo : EIATTR_SPARSE_MMA_MASK
	.align		4
.L_10:
        /*0018*/ 	.byte	0x03, 0x50
        /*001a*/ 	.short	0x0000


	//----- nvinfo : EIATTR_MAXREG_COUNT
	.align		4
        /*001c*/ 	.byte	0x03, 0x1b
        /*001e*/ 	.short	0x00ff


	//----- nvinfo : EIATTR_EXTERNS
	.align		4
        /*0020*/ 	.byte	0x04, 0x0f
        /*0022*/ 	.short	(.L_12 - .L_11)


	//   ....[0]....
	.align		4
.L_11:
        /*0024*/ 	.word	index@(vprintf)


	//----- nvinfo : EIATTR_MERCURY_ISA_VERSION
	.align		4
.L_12:
        /*0028*/ 	.byte	0x03, 0x5f
        /*002a*/ 	.short	0x0101


	//----- nvinfo : EIATTR_VRC_CTA_INIT_COUNT
	.align		4
        /*002c*/ 	.byte	0x02, 0x4a
	.zero		1
	.zero		1


	//----- nvinfo : EIATTR_SYSCALL_OFFSETS
	.align		4
        /*0030*/ 	.byte	0x04, 0x46
        /*0032*/ 	.short	(.L_14 - .L_13)


	//   ....[0]....
.L_13:
        /*0034*/ 	.word	0x00000130


	//----- nvinfo : EIATTR_EXIT_INSTR_OFFSETS
	.align		4
.L_14:
        /*0038*/ 	.byte	0x04, 0x1c
        /*003a*/ 	.short	(.L_16 - .L_15)


	//   ....[0]....
.L_15:
        /*003c*/ 	.word	0x00000140


	//----- nvinfo : EIATTR_CBANK_PARAM_SIZE
	.align		4
.L_16:
        /*0040*/ 	.byte	0x03, 0x19
        /*0042*/ 	.short	0x0008


	//----- nvinfo : EIATTR_PARAM_CBANK
	.align		4
        /*0044*/ 	.byte	0x04, 0x0a
        /*0046*/ 	.short	(.L_18 - .L_17)
	.align		4
.L_17:
        /*0048*/ 	.word	index@(.nv.constant0._Z9Dev_printPf)
        /*004c*/ 	.short	0x0380
        /*004e*/ 	.short	0x0008


	//----- nvinfo : EIATTR_SW_WAR
	.align		4
.L_18:
        /*0050*/ 	.byte	0x04, 0x36
        /*0052*/ 	.short	(.L_20 - .L_19)
.L_19:
        /*0054*/ 	.word	0x00000008
.L_20:


//--------------------- .nv.callgraph             --------------------------
	.section	.nv.callgraph,"",@"SHT_CUDA_CALLGRAPH"
	.align	4
	.sectionentsize	8
	.align		4
        /*0000*/ 	.word	0x00000000
	.align		4
        /*0004*/ 	.word	0xffffffff
	.align		4
        /*0008*/ 	.word	index@(_Z9Dev_printPf)
	.align		4
        /*000c*/ 	.word	index@(vprintf)
	.align		4
        /*0010*/ 	.word	0x00000000
	.align		4
        /*0014*/ 	.word	0xfffffffe
	.align		4
        /*0018*/ 	.word	0x00000000
	.align		4
        /*001c*/ 	.word	0xfffffffd
	.align		4
        /*0020*/ 	.word	0x00000000
	.align		4
        /*0024*/ 	.word	0xfffffffc


//--------------------- .nv.constant4             --------------------------
	.section	.nv.constant4,"a",@progbits
	.align	8
	.align		8
.nv.constant4:
        /*0000*/ 	.dword	vprintf
	.align		8
        /*0008*/ 	.dword	$str


//--------------------- .text._Z9Dev_printPf      --------------------------
	.section	.text._Z9Dev_printPf,"ax",@progbits
	.align	128
        .global         _Z9Dev_printPf
        .type           _Z9Dev_printPf,@function
        .size           _Z9Dev_printPf,(.L_x_2 - _Z9Dev_printPf)
        .other          _Z9Dev_printPf,@"STO_CUDA_ENTRY STV_DEFAULT"
_Z9Dev_printPf:
.text._Z9Dev_printPf:
[----:B------:R-:W0:Y:S01]  /*0000*/  LDC R1, c[0x0][0x37c] ;  /* 0x0000df00ff017b82 */ /* 0x000e220000000800 */
[----:B------:R-:W1:Y:S07]  /*0010*/  S2R R5, SR_TID.X ;  /* 0x0000000000057919 */ /* 0x000e6e0000002100 */
[----:B------:R-:W1:Y:S01]  /*0020*/  LDC.64 R2, c[0x0][0x380] ;  /* 0x0000e000ff027b82 */ /* 0x000e620000000a00 */
[----:B------:R-:W2:Y:S01]  /*0030*/  LDCU.64 UR4, c[0x0][0x358] ;  /* 0x00006b00ff0477ac */ /* 0x000ea20008000a00 */
[----:B0-----:R-:W-:Y:S01]  /*0040*/  VIADD R1, R1, 0xfffffff8 ;  /* 0xfffffff801017836 */ /* 0x001fe20000000000 */
[----:B------:R-:W0:Y:S01]  /*0050*/  LDCU.64 UR6, c[0x4][0x8] ;  /* 0x01000100ff0677ac */ /* 0x000e220008000a00 */
[----:B-1----:R-:W-:-:S06]  /*0060*/  IMAD.WIDE.U32 R2, R5, 0x4, R2 ;  /* 0x0000000405027825 */ /* 0x002fcc00078e0002 */
[----:B--2---:R-:W2:Y:S01]  /*0070*/  LDG.E R2, desc[UR4][R2.64] ;  /* 0x0000000402027981 */ /* 0x004ea2000c1e1900 */
[----:B------:R-:W-:Y:S01]  /*0080*/  MOV R0, 0x0 ;  /* 0x0000000000007802 */ /* 0x000fe20000000f00 */
[----:B------:R-:W1:Y:S01]  /*0090*/  LDCU UR4, c[0x0][0x2f8] ;  /* 0x00005f00ff0477ac */ /* 0x000e620008000800 */
[----:B0-----:R-:W-:Y:S01]  /*00a0*/  IMAD.U32 R4, RZ, RZ, UR6 ;  /* 0x00000006ff047e24 */ /* 0x001fe2000f8e00ff */
[----:B------:R-:W-:Y:S01]  /*00b0*/  MOV R5, UR7 ;  /* 0x0000000700057c02 */ /* 0x000fe20008000f00 */
[----:B------:R0:W3:Y:S01]  /*00c0*/  LDC.64 R10, c[0x4][R0] ;  /* 0x01000000000a7b82 */ /* 0x0000e20000000a00 */
[----:B------:R-:W4:Y:S01]  /*00d0*/  LDCU UR5, c[0x0][0x2fc] ;  /* 0x00005f80ff0577ac */ /* 0x000f220008000800 */
[----:B-1----:R-:W-:-:S05]  /*00e0*/  IADD3 R6, P0, PT, R1, UR4, RZ ;  /* 0x0000000401067c10 */ /* 0x002fca000ff1e0ff */
[----:B----4-:R-:W-:Y:S01]  /*00f0*/  IMAD.X R7, RZ, RZ, UR5, P0 ;  /* 0x00000005ff077e24 */ /* 0x010fe200080e06ff */
[----:B--2---:R-:W1:Y:S02]  /*0100*/  F2F.F64.F32 R8, R2 ;  /* 0x0000000200087310 */ /* 0x004e640000201800 */
[----:B-1-3--:R0:W-:Y:S05]  /*0110*/  STL.64 [R1], R8 ;  /* 0x0000000801007387 */ /* 0x00a1ea0000100a00 */
[----:B------:R-:W-:-:S07]  /*0120*/  LEPC R20, `(.L_x_0) ;  /* 0x000000001014794e */ /* 0x000fce0000000000 */
[----:B0-----:R-:W-:Y:S05]  /*0130*/  CALL.ABS.NOINC R10 ;  /* 0x000000000a007343 */ /* 0x001fea0003c00000 */
.L_x_0:
[----:B------:R-:W-:Y:S05]  /*0140*/  EXIT ;  /* 0x000000000000794d */ /* 0x000fea0003800000 */
.L_x_1:
[----:B------:R-:W-:-:S00]  /*0150*/  BRA `(.L_x_1) ;  /* 0xfffffffc00fc7947 */ /* 0x000fc0000383ffff */
[----:B------:R-:W-:-:S00]  /*0160*/  NOP ;  /* 0x0000000000007918 */ /* 0x000fc00000000000 */
        /* <DEDUP_REMOVED lines=9> */
.L_x_2:


//--------------------- .nv.global.init           --------------------------
	.section	.nv.global.init,"aw",@progbits
.nv.global.init:
	.type		$str,@object
	.size		$str,(.L_0 - $str)
$str:
        /*0000*/ 	.byte	0x25, 0x31, 0x2e, 0x32, 0x66, 0x09, 0x00
.L_0:


//--------------------- .nv.shared.reserved.0     --------------------------
	.section	.nv.shared.reserved.0,"aw",@nobits
	.weak		__nv_reservedSMEM_offset_0_alias
	.size		__nv_reservedSMEM_offset_0_alias, 0, 64
	.other		__nv_reservedSMEM_offset_0_alias,@"STO_CUDA_RESERVED_SHARED STV_DEFAULT"
__nv_reservedSMEM_offset_0_alias:
	.zero		0
	.zero		64


//--------------------- .nv.constant0._Z9Dev_printPf --------------------------
	.section	.nv.constant0._Z9Dev_printPf,"a",@progbits
	.sectionflags	@""
	.align	4
.nv.constant0._Z9Dev_printPf:
	.zero		904


//--------------------- SYMBOLS --------------------------

	.type		.nv.reservedSmem.offset0,@object
	.size		.nv.reservedSmem.offset0,0x4
	.type		vprintf,@function
